//
// Generated by NVIDIA NVVM Compiler
//
// Compiler Build ID: CL-36424714
// Cuda compilation tools, release 13.0, V13.0.88
// Based on NVVM 20.0.0
//

.version 9.0
.target sm_100
.address_size 64

	// .globl	_Z10Leaky_ReluPffi

.visible .entry _Z10Leaky_ReluPffi(
	.param .u64 .ptr .align 1 _Z10Leaky_ReluPffi_param_0,
	.param .f32 _Z10Leaky_ReluPffi_param_1,
	.param .u32 _Z10Leaky_ReluPffi_param_2
)
{
	.reg .pred 	%p<3>;
	.reg .b32 	%r<6>;
	.reg .b32 	%f<5>;
	.reg .b64 	%rd<5>;

	ld.param.u64 	%rd1, [_Z10Leaky_ReluPffi_param_0];
	ld.param.f32 	%f1, [_Z10Leaky_ReluPffi_param_1];
	ld.param.u32 	%r2, [_Z10Leaky_ReluPffi_param_2];
	mov.u32 	%r3, %ctaid.x;
	mov.u32 	%r4, %ntid.x;
	mov.u32 	%r5, %tid.x;
	mad.lo.s32 	%r1, %r3, %r4, %r5;
	setp.ge.s32 	%p1, %r1, %r2;
	@%p1 bra 	$L__BB0_2;
	cvta.to.global.u64 	%rd2, %rd1;
	mul.wide.s32 	%rd3, %r1, 4;
	add.s64 	%rd4, %rd2, %rd3;
	ld.global.f32 	%f2, [%rd4];
	setp.gt.f32 	%p2, %f2, 0f00000000;
	mul.f32 	%f3, %f1, %f2;
	selp.f32 	%f4, %f2, %f3, %p2;
	st.global.f32 	[%rd4], %f4;
$L__BB0_2:
	ret;

}


// ===== COMPILED SASS (sm_100) =====

	.target	sm_100

	.elftype	@"ET_EXEC"


//--------------------- .note.nv.tkinfo           --------------------------
	.section	.note.nv.tkinfo,"",@"SHT_NOTE"
	.sectionflags	@"SHF_NOTE_NV_TKINFO"
	.tkinfo
        /*0018*/ 	.word	0x00000002
        /*0030*/ 	.string	""
        /*0030*/ 	.string	"ptxas"
        /*0030*/ 	.string	"Cuda compilation tools, release 13.0, V13.0.88"
        /*0030*/ 	.string	"Build cuda_13.0.r13.0/compiler.36424714_0"
        /*0030*/ 	.string	"-arch sm_100 -m 64 "



//--------------------- .note.nv.cuinfo           --------------------------
	.section	.note.nv.cuinfo,"",@"SHT_NOTE"
	.sectionflags	@"SHF_NOTE_NV_CUINFO"
        /*0018*/ 	.short	0x0002
        /*001a*/ 	.short	0x0064
        /*001c*/ 	.short	0x0082
	.zero		2


//--------------------- .nv.info                  --------------------------
	.section	.nv.info,"",@"SHT_CUDA_INFO"
	.align	4


	//----- nvinfo : EIATTR_REGCOUNT
	.align		4
        /*0000*/ 	.byte	0x04, 0x2f
        /*0002*/ 	.short	(.L_1 - .L_0)
	.align		4
.L_0:
        /*0004*/ 	.word	index@(_Z10Leaky_ReluPffi)
        /*0008*/ 	.word	0x00000008


	//----- nvinfo : EIATTR_FRAME_SIZE
	.align		4
.L_1:
        /*000c*/ 	.byte	0x04, 0x11
        /*000e*/ 	.short	(.L_3 - .L_2)
	.align		4
.L_2:
        /*0010*/ 	.word	index@(_Z10Leaky_ReluPffi)
        /*0014*/ 	.word	0x00000000


	//----- nvinfo : EIATTR_MIN_STACK_SIZE
	.align		4
.L_3:
        /*0018*/ 	.byte	0x04, 0x12
        /*001a*/ 	.short	(.L_5 - .L_4)
	.align		4
.L_4:
        /*001c*/ 	.word	index@(_Z10Leaky_ReluPffi)
        /*0020*/ 	.word	0x00000000
.L_5:


//--------------------- .nv.compat                --------------------------
	.section	.nv.compat,"",@"SHT_CUDA_COMPAT_INFO"
	.align	4
        /*0000*/ 	.byte	0x02, 0x09, 0x00, 0x00, 0x02, 0x02, 0x01, 0x00, 0x02, 0x05, 0x05, 0x00, 0x03, 0x07, 0x01, 0x01
        /*0010*/ 	.byte	0x02, 0x03, 0x00, 0x00, 0x02, 0x06, 0x01, 0x00, 0x04, 0x0b, 0x08, 0x00, 0x09, 0x00, 0x00, 0x00
        /*0020*/ 	.byte	0x00, 0x00, 0x00, 0x00


//--------------------- .nv.info._Z10Leaky_ReluPffi --------------------------
	.section	.nv.info._Z10Leaky_ReluPffi,"",@"SHT_CUDA_INFO"
	.sectionflags	@""
	.align	4


	//----- nvinfo : EIATTR_CUDA_API_VERSION
	.align		4
        /*0000*/ 	.byte	0x04, 0x37
        /*0002*/ 	.short	(.L_7 - .L_6)
.L_6:
        /*0004*/ 	.word	0x00000082


	//----- nvinfo : EIATTR_KPARAM_INFO
	.align		4
.L_7:
        /*0008*/ 	.byte	0x04, 0x17
        /*000a*/ 	.short	(.L_9 - .L_8)
.L_8:
        /*000c*/ 	.word	0x00000000
        /*0010*/ 	.short	0x0002
        /*0012*/ 	.short	0x000c
        /*0014*/ 	.byte	0x00, 0xf0, 0x11, 0x00


	//----- nvinfo : EIATTR_KPARAM_INFO
	.align		4
.L_9:
        /*0018*/ 	.byte	0x04, 0x17
        /*001a*/ 	.short	(.L_11 - .L_10)
.L_10:
        /*001c*/ 	.word	0x00000000
        /*0020*/ 	.short	0x0001
        /*0022*/ 	.short	0x0008
        /*0024*/ 	.byte	0x00, 0xf0, 0x11, 0x00


	//----- nvinfo : EIATTR_KPARAM_INFO
	.align		4
.L_11:
        /*0028*/ 	.byte	0x04, 0x17
        /*002a*/ 	.short	(.L_13 - .L_12)
.L_12:
        /*002c*/ 	.word	0x00000000
        /*0030*/ 	.short	0x0000
        /*0032*/ 	.short	0x0000
        /*0034*/ 	.byte	0x00, 0xf5, 0x21, 0x00


	//----- nvinfo : EIATTR_SPARSE_MMA_MASK
	.align		4
.L_13:
        /*0038*/ 	.byte	0x03, 0x50
        /*003a*/ 	.short	0x0000


	//----- nvinfo : EIATTR_MAXREG_COUNT
	.align		4
        /*003c*/ 	.byte	0x03, 0x1b
        /*003e*/ 	.short	0x00ff


	//----- nvinfo : EIATTR_MERCURY_ISA_VERSION
	.align		4
        /*0040*/ 	.byte	0x03, 0x5f
        /*0042*/ 	.short	0x0101


	//----- nvinfo : EIATTR_VRC_CTA_INIT_COUNT
	.align		4
        /*0044*/ 	.byte	0x02, 0x4a
	.zero		1
	.zero		1


	//----- nvinfo : EIATTR_EXIT_INSTR_OFFSETS
	.align		4
        /*0048*/ 	.byte	0x04, 0x1c
        /*004a*/ 	.short	(.L_15 - .L_14)


	//   ....[0]....
.L_14:
        /*004c*/ 	.word	0x00000070


	//   ....[1]....
        /*0050*/ 	.word	0x00000100


	//----- nvinfo : EIATTR_CBANK_PARAM_SIZE
	.align		4
.L_15:
        /*0054*/ 	.byte	0x03, 0x19
        /*0056*/ 	.short	0x0010


	//----- nvinfo : EIATTR_PARAM_CBANK
	.align		4
        /*0058*/ 	.byte	0x04, 0x0a
        /*005a*/ 	.short	(.L_17 - .L_16)
	.align		4
.L_16:
        /*005c*/ 	.word	index@(.nv.constant0._Z10Leaky_ReluPffi)
        /*0060*/ 	.short	0x0380
        /*0062*/ 	.short	0x0010


	//----- nvinfo : EIATTR_SW_WAR
	.align		4
.L_17:
        /*0064*/ 	.byte	0x04, 0x36
        /*0066*/ 	.short	(.L_19 - .L_18)
.L_18:
        /*0068*/ 	.word	0x00000008
.L_19:


//--------------------- .nv.callgraph             --------------------------
	.section	.nv.callgraph,"",@"SHT_CUDA_CALLGRAPH"
	.align	4
	.sectionentsize	8
	.align		4
        /*0000*/ 	.word	0x00000000
	.align		4
        /*0004*/ 	.word	0xffffffff
	.align		4
        /*0008*/ 	.word	0x00000000
	.align		4
        /*000c*/ 	.word	0xfffffffe
	.align		4
        /*0010*/ 	.word	0x00000000
	.align		4
        /*0014*/ 	.word	0xfffffffd
	.align		4
        /*0018*/ 	.word	0x00000000
	.align		4
        /*001c*/ 	.word	0xfffffffc


//--------------------- .text._Z10Leaky_ReluPffi  --------------------------
	.section	.text._Z10Leaky_ReluPffi,"ax",@progbits
	.align	128
        .global         _Z10Leaky_ReluPffi
        .type           _Z10Leaky_ReluPffi,@function
        .size           _Z10Leaky_ReluPffi,(.L_x_1 - _Z10Leaky_ReluPffi)
        .other          _Z10Leaky_ReluPffi,@"STO_CUDA_ENTRY STV_DEFAULT"
_Z10Leaky_ReluPffi:
.text._Z10Leaky_ReluPffi:
[----:B------:R-:W-:Y:S01]  /*0000*/  LDC R1, c[0x0][0x37c] ;  /* 0x0000df00ff017b82 */ /* 0x000fe20000000800 */
[----:B------:R-:W0:Y:S07]  /*0010*/  S2R R0, SR_TID.X ;  /* 0x0000000000007919 */ /* 0x000e2e0000002100 */
[----:B------:R-:W0:Y:S01]  /*0020*/  S2UR UR4, SR_CTAID.X ;  /* 0x00000000000479c3 */ /* 0x000e220000002500 */
[----:B------:R-:W1:Y:S07]  /*0030*/  LDCU UR5, c[0x0][0x38c] ;  /* 0x00007180ff0577ac */ /* 0x000e6e0008000800 */
[----:B------:R-:W0:Y:S02]  /*0040*/  LDC R5, c[0x0][0x360] ;  /* 0x0000d800ff057b82 */ /* 0x000e240000000800 */
[----:B0-----:R-:W-:-:S05]  /*0050*/  IMAD R5, R5, UR4, R0 ;  /* 0x0000000405057c24 */ /* 0x001fca000f8e0200 */
[----:B-1----:R-:W-:-:S13]  /*0060*/  ISETP.GE.AND P0, PT, R5, UR5, PT ;  /* 0x0000000505007c0c */ /* 0x002fda000bf06270 */
[----:B------:R-:W-:Y:S05]  /*0070*/  @P0 EXIT ;  /* 0x000000000000094d */ /* 0x000fea0003800000 */
[----:B------:R-:W0:Y:S01]  /*0080*/  LDC.64 R2, c[0x0][0x380] ;  /* 0x0000e000ff027b82 */ /* 0x000e220000000a00 */
[----:B------:R-:W1:Y:S01]  /*0090*/  LDCU.64 UR4, c[0x0][0x358] ;  /* 0x00006b00ff0477ac */ /* 0x000e620008000a00 */
[----:B------:R-:W2:Y:S01]  /*00a0*/  LDCU UR6, c[0x0][0x388] ;  /* 0x00007100ff0677ac */ /* 0x000ea20008000800 */
[----:B0-----:R-:W-:-:S05]  /*00b0*/  IMAD.WIDE R2, R5, 0x4, R2 ;  /* 0x0000000405027825 */ /* 0x001fca00078e0202 */
[----:B-1----:R-:W3:Y:S02]  /*00c0*/  LDG.E R5, desc[UR4][R2.64] ;  /* 0x0000000402057981 */ /* 0x002ee4000c1e1900 */
[----:B---3--:R-:W-:-:S13]  /*00d0*/  FSETP.GT.AND P0, PT, R5, RZ, PT ;  /* 0x000000ff0500720b */ /* 0x008fda0003f04000 */
[----:B--2---:R-:W-:-:S05]  /*00e0*/  @!P0 FMUL R5, R5, UR6 ;  /* 0x0000000605058c20 */ /* 0x004fca0008400000 */
[----:B------:R-:W-:Y:S01]  /*00f0*/  STG.E desc[UR4][R2.64], R5 ;  /* 0x0000000502007986 */ /* 0x000fe2000c101904 */
[----:B------:R-:W-:Y:S05]  /*0100*/  EXIT ;  /* 0x000000000000794d */ /* 0x000fea0003800000 */
.L_x_0:
[----:B------:R-:W-:-:S00]  /*0110*/  BRA `(.L_x_0) ;  /* 0xfffffffc00fc7947 */ /* 0x000fc0000383ffff */
[----:B------:R-:W-:-:S00]  /*0120*/  NOP ;  /* 0x0000000000007918 */ /* 0x000fc00000000000 */
        /* <DEDUP_REMOVED lines=13> */
.L_x_1:


//--------------------- .nv.shared.reserved.0     --------------------------
	.section	.nv.shared.reserved.0,"aw",@nobits
	.weak		__nv_reservedSMEM_offset_0_alias
	.size		__nv_reservedSMEM_offset_0_alias, 0, 64
	.other		__nv_reservedSMEM_offset_0_alias,@"STO_CUDA_RESERVED_SHARED STV_DEFAULT"
__nv_reservedSMEM_offset_0_alias:
	.zero		0
	.zero		64


//--------------------- .nv.constant0._Z10Leaky_ReluPffi --------------------------
	.section	.nv.constant0._Z10Leaky_ReluPffi,"a",@progbits
	.sectionflags	@""
	.align	4
.nv.constant0._Z10Leaky_ReluPffi:
	.zero		912


//--------------------- SYMBOLS --------------------------

	.type		.nv.reservedSmem.offset0,@object
	.size		.nv.reservedSmem.offset0,0x4
